//
// Generated by NVIDIA NVVM Compiler
//
// Compiler Build ID: CL-36424714
// Cuda compilation tools, release 13.0, V13.0.88
// Based on NVVM 20.0.0
//

.version 9.0
.target sm_100
.address_size 64

	// .globl	_Z19arith_ethdna_kernelPfS_S_i

.visible .entry _Z19arith_ethdna_kernelPfS_S_i(
	.param .u64 .ptr .align 1 _Z19arith_ethdna_kernelPfS_S_i_param_0,
	.param .u64 .ptr .align 1 _Z19arith_ethdna_kernelPfS_S_i_param_1,
	.param .u64 .ptr .align 1 _Z19arith_ethdna_kernelPfS_S_i_param_2,
	.param .u32 _Z19arith_ethdna_kernelPfS_S_i_param_3
)
{
	.reg .pred 	%p<5>;
	.reg .b32 	%r<10>;
	.reg .b32 	%f<25>;
	.reg .b64 	%rd<8>;

	ld.param.u64 	%rd1, [_Z19arith_ethdna_kernelPfS_S_i_param_0];
	ld.param.u64 	%rd2, [_Z19arith_ethdna_kernelPfS_S_i_param_2];
	ld.param.u32 	%r2, [_Z19arith_ethdna_kernelPfS_S_i_param_3];
	mov.u32 	%r3, %ctaid.x;
	mov.u32 	%r4, %ntid.x;
	mov.u32 	%r5, %tid.x;
	mad.lo.s32 	%r1, %r3, %r4, %r5;
	setp.ge.s32 	%p1, %r1, %r2;
	@%p1 bra 	$L__BB0_2;
	cvta.to.global.u64 	%rd3, %rd1;
	cvta.to.global.u64 	%rd4, %rd2;
	mul.wide.s32 	%rd5, %r1, 4;
	add.s64 	%rd6, %rd3, %rd5;
	ld.global.f32 	%f1, [%rd6];
	abs.f32 	%f2, %f1;
	add.f32 	%f3, %f2, 0f3F800000;
	setp.lt.f32 	%p2, %f3, 0f00800000;
	mul.f32 	%f4, %f3, 0f4B000000;
	selp.f32 	%f5, %f4, %f3, %p2;
	selp.f32 	%f6, 0fC1B80000, 0f00000000, %p2;
	mov.b32 	%r6, %f5;
	add.s32 	%r7, %r6, -1059760811;
	and.b32  	%r8, %r7, -8388608;
	sub.s32 	%r9, %r6, %r8;
	mov.b32 	%f7, %r9;
	cvt.rn.f32.s32 	%f8, %r8;
	fma.rn.f32 	%f9, %f8, 0f34000000, %f6;
	add.f32 	%f10, %f7, 0fBF800000;
	fma.rn.f32 	%f11, %f10, 0fBE055027, 0f3E1039F6;
	fma.rn.f32 	%f12, %f11, %f10, 0fBDF8CDCC;
	fma.rn.f32 	%f13, %f12, %f10, 0f3E0F2955;
	fma.rn.f32 	%f14, %f13, %f10, 0fBE2AD8B9;
	fma.rn.f32 	%f15, %f14, %f10, 0f3E4CED0B;
	fma.rn.f32 	%f16, %f15, %f10, 0fBE7FFF22;
	fma.rn.f32 	%f17, %f16, %f10, 0f3EAAAA78;
	fma.rn.f32 	%f18, %f17, %f10, 0fBF000000;
	mul.f32 	%f19, %f10, %f18;
	fma.rn.f32 	%f20, %f19, %f10, %f10;
	fma.rn.f32 	%f21, %f9, 0f3F317218, %f20;
	setp.gt.u32 	%p3, %r6, 2139095039;
	fma.rn.f32 	%f22, %f5, 0f7F800000, 0f7F800000;
	selp.f32 	%f23, %f22, %f21, %p3;
	setp.eq.f32 	%p4, %f5, 0f00000000;
	selp.f32 	%f24, 0fFF800000, %f23, %p4;
	add.s64 	%rd7, %rd4, %rd5;
	st.global.f32 	[%rd7], %f24;
$L__BB0_2:
	ret;

}


// ===== COMPILED SASS (sm_100) =====

	.target	sm_100

	.elftype	@"ET_EXEC"


//--------------------- .note.nv.tkinfo           --------------------------
	.section	.note.nv.tkinfo,"",@"SHT_NOTE"
	.sectionflags	@"SHF_NOTE_NV_TKINFO"
	.tkinfo
        /*0018*/ 	.word	0x00000002
        /*0030*/ 	.string	""
        /*0030*/ 	.string	"ptxas"
        /*0030*/ 	.string	"Cuda compilation tools, release 13.0, V13.0.88"
        /*0030*/ 	.string	"Build cuda_13.0.r13.0/compiler.36424714_0"
        /*0030*/ 	.string	"-arch sm_100 -m 64 "



//--------------------- .note.nv.cuinfo           --------------------------
	.section	.note.nv.cuinfo,"",@"SHT_NOTE"
	.sectionflags	@"SHF_NOTE_NV_CUINFO"
        /*0018*/ 	.short	0x0002
        /*001a*/ 	.short	0x0064
        /*001c*/ 	.short	0x0082
	.zero		2


//--------------------- .nv.info                  --------------------------
	.section	.nv.info,"",@"SHT_CUDA_INFO"
	.align	4


	//----- nvinfo : EIATTR_REGCOUNT
	.align		4
        /*0000*/ 	.byte	0x04, 0x2f
        /*0002*/ 	.short	(.L_1 - .L_0)
	.align		4
.L_0:
        /*0004*/ 	.word	index@(_Z19arith_ethdna_kernelPfS_S_i)
        /*0008*/ 	.word	0x0000000c


	//----- nvinfo : EIATTR_FRAME_SIZE
	.align		4
.L_1:
        /*000c*/ 	.byte	0x04, 0x11
        /*000e*/ 	.short	(.L_3 - .L_2)
	.align		4
.L_2:
        /*0010*/ 	.word	index@(_Z19arith_ethdna_kernelPfS_S_i)
        /*0014*/ 	.word	0x00000000


	//----- nvinfo : EIATTR_MIN_STACK_SIZE
	.align		4
.L_3:
        /*0018*/ 	.byte	0x04, 0x12
        /*001a*/ 	.short	(.L_5 - .L_4)
	.align		4
.L_4:
        /*001c*/ 	.word	index@(_Z19arith_ethdna_kernelPfS_S_i)
        /*0020*/ 	.word	0x00000000
.L_5:


//--------------------- .nv.compat                --------------------------
	.section	.nv.compat,"",@"SHT_CUDA_COMPAT_INFO"
	.align	4
        /*0000*/ 	.byte	0x02, 0x09, 0x00, 0x00, 0x02, 0x02, 0x01, 0x00, 0x02, 0x05, 0x05, 0x00, 0x03, 0x07, 0x01, 0x01
        /*0010*/ 	.byte	0x02, 0x03, 0x00, 0x00, 0x02, 0x06, 0x01, 0x00, 0x04, 0x0b, 0x08, 0x00, 0x09, 0x00, 0x00, 0x00
        /*0020*/ 	.byte	0x00, 0x00, 0x00, 0x00


//--------------------- .nv.info._Z19arith_ethdna_kernelPfS_S_i --------------------------
	.section	.nv.info._Z19arith_ethdna_kernelPfS_S_i,"",@"SHT_CUDA_INFO"
	.sectionflags	@""
	.align	4


	//----- nvinfo : EIATTR_CUDA_API_VERSION
	.align		4
        /*0000*/ 	.byte	0x04, 0x37
        /*0002*/ 	.short	(.L_7 - .L_6)
.L_6:
        /*0004*/ 	.word	0x00000082


	//----- nvinfo : EIATTR_KPARAM_INFO
	.align		4
.L_7:
        /*0008*/ 	.byte	0x04, 0x17
        /*000a*/ 	.short	(.L_9 - .L_8)
.L_8:
        /*000c*/ 	.word	0x00000000
        /*0010*/ 	.short	0x0003
        /*0012*/ 	.short	0x0018
        /*0014*/ 	.byte	0x00, 0xf0, 0x11, 0x00


	//----- nvinfo : EIATTR_KPARAM_INFO
	.align		4
.L_9:
        /*0018*/ 	.byte	0x04, 0x17
        /*001a*/ 	.short	(.L_11 - .L_10)
.L_10:
        /*001c*/ 	.word	0x00000000
        /*0020*/ 	.short	0x0002
        /*0022*/ 	.short	0x0010
        /*0024*/ 	.byte	0x00, 0xf5, 0x21, 0x00


	//----- nvinfo : EIATTR_KPARAM_INFO
	.align		4
.L_11:
        /*0028*/ 	.byte	0x04, 0x17
        /*002a*/ 	.short	(.L_13 - .L_12)
.L_12:
        /*002c*/ 	.word	0x00000000
        /*0030*/ 	.short	0x0001
        /*0032*/ 	.short	0x0008
        /*0034*/ 	.byte	0x00, 0xf5, 0x21, 0x00


	//----- nvinfo : EIATTR_KPARAM_INFO
	.align		4
.L_13:
        /*0038*/ 	.byte	0x04, 0x17
        /*003a*/ 	.short	(.L_15 - .L_14)
.L_14:
        /*003c*/ 	.word	0x00000000
        /*0040*/ 	.short	0x0000
        /*0042*/ 	.short	0x0000
        /*0044*/ 	.byte	0x00, 0xf5, 0x21, 0x00


	//----- nvinfo : EIATTR_SPARSE_MMA_MASK
	.align		4
.L_15:
        /*0048*/ 	.byte	0x03, 0x50
        /*004a*/ 	.short	0x0000


	//----- nvinfo : EIATTR_MAXREG_COUNT
	.align		4
        /*004c*/ 	.byte	0x03, 0x1b
        /*004e*/ 	.short	0x00ff


	//----- nvinfo : EIATTR_MERCURY_ISA_VERSION
	.align		4
        /*0050*/ 	.byte	0x03, 0x5f
        /*0052*/ 	.short	0x0101


	//----- nvinfo : EIATTR_VRC_CTA_INIT_COUNT
	.align		4
        /*0054*/ 	.byte	0x02, 0x4a
	.zero		1
	.zero		1


	//----- nvinfo : EIATTR_EXIT_INSTR_OFFSETS
	.align		4
        /*0058*/ 	.byte	0x04, 0x1c
        /*005a*/ 	.short	(.L_17 - .L_16)


	//   ....[0]....
.L_16:
        /*005c*/ 	.word	0x00000070


	//   ....[1]....
        /*0060*/ 	.word	0x00000270


	//----- nvinfo : EIATTR_CBANK_PARAM_SIZE
	.align		4
.L_17:
        /*0064*/ 	.byte	0x03, 0x19
        /*0066*/ 	.short	0x001c


	//----- nvinfo : EIATTR_PARAM_CBANK
	.align		4
        /*0068*/ 	.byte	0x04, 0x0a
        /*006a*/ 	.short	(.L_19 - .L_18)
	.align		4
.L_18:
        /*006c*/ 	.word	index@(.nv.constant0._Z19arith_ethdna_kernelPfS_S_i)
        /*0070*/ 	.short	0x0380
        /*0072*/ 	.short	0x001c


	//----- nvinfo : EIATTR_SW_WAR
	.align		4
.L_19:
        /*0074*/ 	.byte	0x04, 0x36
        /*0076*/ 	.short	(.L_21 - .L_20)
.L_20:
        /*0078*/ 	.word	0x00000008
.L_21:


//--------------------- .nv.callgraph             --------------------------
	.section	.nv.callgraph,"",@"SHT_CUDA_CALLGRAPH"
	.align	4
	.sectionentsize	8
	.align		4
        /*0000*/ 	.word	0x00000000
	.align		4
        /*0004*/ 	.word	0xffffffff
	.align		4
        /*0008*/ 	.word	0x00000000
	.align		4
        /*000c*/ 	.word	0xfffffffe
	.align		4
        /*0010*/ 	.word	0x00000000
	.align		4
        /*0014*/ 	.word	0xfffffffd
	.align		4
        /*0018*/ 	.word	0x00000000
	.align		4
        /*001c*/ 	.word	0xfffffffc


//--------------------- .text._Z19arith_ethdna_kernelPfS_S_i --------------------------
	.section	.text._Z19arith_ethdna_kernelPfS_S_i,"ax",@progbits
	.align	128
        .global         _Z19arith_ethdna_kernelPfS_S_i
        .type           _Z19arith_ethdna_kernelPfS_S_i,@function
        .size           _Z19arith_ethdna_kernelPfS_S_i,(.L_x_1 - _Z19arith_ethdna_kernelPfS_S_i)
        .other          _Z19arith_ethdna_kernelPfS_S_i,@"STO_CUDA_ENTRY STV_DEFAULT"
_Z19arith_ethdna_kernelPfS_S_i:
.text._Z19arith_ethdna_kernelPfS_S_i:
[----:B------:R-:W-:Y:S01]  /*0000*/  LDC R1, c[0x0][0x37c] ;  /* 0x0000df00ff017b82 */ /* 0x000fe20000000800 */
[----:B------:R-:W0:Y:S07]  /*0010*/  S2R R0, SR_TID.X ;  /* 0x0000000000007919 */ /* 0x000e2e0000002100 */
[----:B------:R-:W0:Y:S01]  /*0020*/  S2UR UR4, SR_CTAID.X ;  /* 0x00000000000479c3 */ /* 0x000e220000002500 */
[----:B------:R-:W1:Y:S07]  /*0030*/  LDCU UR5, c[0x0][0x398] ;  /* 0x00007300ff0577ac */ /* 0x000e6e0008000800 */
[----:B------:R-:W0:Y:S02]  /*0040*/  LDC R5, c[0x0][0x360] ;  /* 0x0000d800ff057b82 */ /* 0x000e240000000800 */
[----:B0-----:R-:W-:-:S05]  /*0050*/  IMAD R5, R5, UR4, R0 ;  /* 0x0000000405057c24 */ /* 0x001fca000f8e0200 */
[----:B-1----:R-:W-:-:S13]  /*0060*/  ISETP.GE.AND P0, PT, R5, UR5, PT ;  /* 0x0000000505007c0c */ /* 0x002fda000bf06270 */
[----:B------:R-:W-:Y:S05]  /*0070*/  @P0 EXIT ;  /* 0x000000000000094d */ /* 0x000fea0003800000 */
[----:B------:R-:W0:Y:S01]  /*0080*/  LDC.64 R2, c[0x0][0x380] ;  /* 0x0000e000ff027b82 */ /* 0x000e220000000a00 */
[----:B------:R-:W1:Y:S01]  /*0090*/  LDCU.64 UR4, c[0x0][0x358] ;  /* 0x00006b00ff0477ac */ /* 0x000e620008000a00 */
[----:B0-----:R-:W-:-:S06]  /*00a0*/  IMAD.WIDE R2, R5, 0x4, R2 ;  /* 0x0000000405027825 */ /* 0x001fcc00078e0202 */
[----:B-1----:R-:W2:Y:S01]  /*00b0*/  LDG.E R2, desc[UR4][R2.64] ;  /* 0x0000000402027981 */ /* 0x002ea2000c1e1900 */
[----:B------:R-:W-:Y:S02]  /*00c0*/  HFMA2 R9, -RZ, RZ, 1.5048828125, 33.21875 ;  /* 0x3e055027ff097431 */ /* 0x000fe400000001ff */
[----:B--2---:R-:W-:Y:S02]  /*00d0*/  FADD R4, |R2|, 1 ;  /* 0x3f80000002047421 */ /* 0x004fe40000000200 */
[----:B------:R-:W0:Y:S03]  /*00e0*/  LDC.64 R2, c[0x0][0x390] ;  /* 0x0000e400ff027b82 */ /* 0x000e260000000a00 */
[C---:B------:R-:W-:Y:S02]  /*00f0*/  IADD3 R0, PT, PT, R4.reuse, -0x3f2aaaab, RZ ;  /* 0xc0d5555504007810 */ /* 0x040fe40007ffe0ff */
[----:B------:R-:W-:-:S02]  /*0100*/  ISETP.GT.U32.AND P0, PT, R4, 0x7f7fffff, PT ;  /* 0x7f7fffff0400780c */ /* 0x000fc40003f04070 */
[----:B------:R-:W-:-:S04]  /*0110*/  LOP3.LUT R7, R0, 0xff800000, RZ, 0xc0, !PT ;  /* 0xff80000000077812 */ /* 0x000fc800078ec0ff */
[----:B------:R-:W-:-:S05]  /*0120*/  IADD3 R0, PT, PT, R4, -R7, RZ ;  /* 0x8000000704007210 */ /* 0x000fca0007ffe0ff */
[----:B------:R-:W-:Y:S01]  /*0130*/  FADD R6, R0, -1 ;  /* 0xbf80000000067421 */ /* 0x000fe20000000000 */
[----:B------:R-:W-:Y:S02]  /*0140*/  I2FP.F32.S32 R0, R7 ;  /* 0x0000000700007245 */ /* 0x000fe40000201400 */
[----:B------:R-:W-:Y:S01]  /*0150*/  MOV R7, 0x7f800000 ;  /* 0x7f80000000077802 */ /* 0x000fe20000000f00 */
[----:B------:R-:W-:Y:S02]  /*0160*/  FFMA R9, R6, -R9, 0.14084610342979431152 ;  /* 0x3e1039f606097423 */ /* 0x000fe40000000809 */
[----:B------:R-:W-:Y:S02]  /*0170*/  FFMA R0, R0, 1.1920928955078125e-07, RZ ;  /* 0x3400000000007823 */ /* 0x000fe400000000ff */
[----:B------:R-:W-:Y:S01]  /*0180*/  FFMA R9, R6, R9, -0.12148627638816833496 ;  /* 0xbdf8cdcc06097423 */ /* 0x000fe20000000009 */
[----:B0-----:R-:W-:-:S04]  /*0190*/  IMAD.WIDE R2, R5, 0x4, R2 ;  /* 0x0000000405027825 */ /* 0x001fc800078e0202 */
[----:B------:R-:W-:-:S04]  /*01a0*/  FFMA R9, R6, R9, 0.13980610668659210205 ;  /* 0x3e0f295506097423 */ /* 0x000fc80000000009 */
[----:B------:R-:W-:-:S04]  /*01b0*/  FFMA R9, R6, R9, -0.16684235632419586182 ;  /* 0xbe2ad8b906097423 */ /* 0x000fc80000000009 */
[----:B------:R-:W-:-:S04]  /*01c0*/  FFMA R9, R6, R9, 0.20012299716472625732 ;  /* 0x3e4ced0b06097423 */ /* 0x000fc80000000009 */
[----:B------:R-:W-:-:S04]  /*01d0*/  FFMA R9, R6, R9, -0.24999669194221496582 ;  /* 0xbe7fff2206097423 */ /* 0x000fc80000000009 */
[----:B------:R-:W-:-:S04]  /*01e0*/  FFMA R9, R6, R9, 0.33333182334899902344 ;  /* 0x3eaaaa7806097423 */ /* 0x000fc80000000009 */
[----:B------:R-:W-:-:S04]  /*01f0*/  FFMA R9, R6, R9, -0.5 ;  /* 0xbf00000006097423 */ /* 0x000fc80000000009 */
[----:B------:R-:W-:-:S04]  /*0200*/  FMUL R9, R6, R9 ;  /* 0x0000000906097220 */ /* 0x000fc80000400000 */
[----:B------:R-:W-:-:S04]  /*0210*/  FFMA R9, R6, R9, R6 ;  /* 0x0000000906097223 */ /* 0x000fc80000000006 */
[----:B------:R-:W-:Y:S01]  /*0220*/  FFMA R0, R0, 0.69314718246459960938, R9 ;  /* 0x3f31721800007823 */ /* 0x000fe20000000009 */
[C---:B------:R-:W-:Y:S01]  /*0230*/  @P0 FFMA R0, R4.reuse, R7, +INF ;  /* 0x7f80000004000423 */ /* 0x040fe20000000007 */
[----:B------:R-:W-:-:S04]  /*0240*/  FSETP.NEU.AND P0, PT, R4, RZ, PT ;  /* 0x000000ff0400720b */ /* 0x000fc80003f0d000 */
[----:B------:R-:W-:-:S05]  /*0250*/  FSEL R5, R0, -INF , P0 ;  /* 0xff80000000057808 */ /* 0x000fca0000000000 */
[----:B------:R-:W-:Y:S01]  /*0260*/  STG.E desc[UR4][R2.64], R5 ;  /* 0x0000000502007986 */ /* 0x000fe2000c101904 */
[----:B------:R-:W-:Y:S05]  /*0270*/  EXIT ;  /* 0x000000000000794d */ /* 0x000fea0003800000 */
.L_x_0:
[----:B------:R-:W-:-:S00]  /*0280*/  BRA `(.L_x_0) ;  /* 0xfffffffc00fc7947 */ /* 0x000fc0000383ffff */
[----:B------:R-:W-:-:S00]  /*0290*/  NOP ;  /* 0x0000000000007918 */ /* 0x000fc00000000000 */
        /* <DEDUP_REMOVED lines=14> */
.L_x_1:


//--------------------- .nv.shared.reserved.0     --------------------------
	.section	.nv.shared.reserved.0,"aw",@nobits
	.weak		__nv_reservedSMEM_offset_0_alias
	.size		__nv_reservedSMEM_offset_0_alias, 0, 64
	.other		__nv_reservedSMEM_offset_0_alias,@"STO_CUDA_RESERVED_SHARED STV_DEFAULT"
__nv_reservedSMEM_offset_0_alias:
	.zero		0
	.zero		64


//--------------------- .nv.constant0._Z19arith_ethdna_kernelPfS_S_i --------------------------
	.section	.nv.constant0._Z19arith_ethdna_kernelPfS_S_i,"a",@progbits
	.sectionflags	@""
	.align	4
.nv.constant0._Z19arith_ethdna_kernelPfS_S_i:
	.zero		924


//--------------------- SYMBOLS --------------------------

	.type		.nv.reservedSmem.offset0,@object
	.size		.nv.reservedSmem.offset0,0x4
